	.headerflags	@"EF_CUDA_TEXMODE_UNIFIED EF_CUDA_64BIT_ADDRESS EF_CUDA_ACCELERATORS EF_CUDA_SM90 EF_CUDA_VIRTUAL_SM(EF_CUDA_SM90)"
	.elftype	@"ET_EXEC"


//--------------------- .nv.info                  --------------------------
	.section	.nv.info,"",@"SHT_CUDA_INFO"
	.align	4


	//----- nvinfo : EIATTR_REGCOUNT
	.align		4
        /*0000*/ 	.byte	0x04, 0x2f
        /*0002*/ 	.short	(.L_3 - .L_2)
	.align		4
.L_2:
        /*0004*/ 	.word	index@(triton_poi_fused__native_batch_norm_legit_no_training_relu_2)
        /*0008*/ 	.word	0x0000001c


	//----- nvinfo : EIATTR_MIN_STACK_SIZE
	.align		4
.L_3:
        /*000c*/ 	.byte	0x04, 0x12
        /*000e*/ 	.short	(.L_5 - .L_4)
	.align		4
.L_4:
        /*0010*/ 	.word	index@(triton_poi_fused__native_batch_norm_legit_no_training_relu_2)
        /*0014*/ 	.word	0x00000000


	//----- nvinfo : EIATTR_FRAME_SIZE
	.align		4
.L_5:
        /*0018*/ 	.byte	0x04, 0x11
        /*001a*/ 	.short	(.L_7 - .L_6)
	.align		4
.L_6:
        /*001c*/ 	.word	index@(triton_poi_fused__native_batch_norm_legit_no_training_relu_2)
        /*0020*/ 	.word	0x00000000


	//----- nvinfo : EIATTR_MIN_STACK_SIZE
	.align		4
.L_7:
        /*0024*/ 	.byte	0x04, 0x12
        /*0026*/ 	.short	(.L_9 - .L_8)
	.align		4
.L_8:
        /*0028*/ 	.word	index@(triton_poi_fused__native_batch_norm_legit_no_training_relu_2)
        /*002c*/ 	.word	0x00000000
.L_9:


//--------------------- .nv.info.triton_poi_fused__native_batch_norm_legit_no_training_relu_2 --------------------------
	.section	.nv.info.triton_poi_fused__native_batch_norm_legit_no_training_relu_2,"",@"SHT_CUDA_INFO"
	.sectionflags	@""
	.align	4


	//----- nvinfo : EIATTR_CUDA_API_VERSION
	.align		4
        /*0000*/ 	.byte	0x04, 0x37
        /*0002*/ 	.short	(.L_11 - .L_10)
.L_10:
        /*0004*/ 	.word	0x0000007c


	//----- nvinfo : EIATTR_KPARAM_INFO
	.align		4
.L_11:
        /*0008*/ 	.byte	0x04, 0x17
        /*000a*/ 	.short	(.L_13 - .L_12)
.L_12:
        /*000c*/ 	.word	0x00000000
        /*0010*/ 	.short	0x0006
        /*0012*/ 	.short	0x0030
        /*0014*/ 	.byte	0x00, 0xf0, 0x11, 0x00


	//----- nvinfo : EIATTR_KPARAM_INFO
	.align		4
.L_13:
        /*0018*/ 	.byte	0x04, 0x17
        /*001a*/ 	.short	(.L_15 - .L_14)
.L_14:
        /*001c*/ 	.word	0x00000000
        /*0020*/ 	.short	0x0005
        /*0022*/ 	.short	0x0028
        /*0024*/ 	.byte	0x00, 0xf4, 0x21, 0x00


	//----- nvinfo : EIATTR_KPARAM_INFO
	.align		4
.L_15:
        /*0028*/ 	.byte	0x04, 0x17
        /*002a*/ 	.short	(.L_17 - .L_16)
.L_16:
        /*002c*/ 	.word	0x00000000
        /*0030*/ 	.short	0x0004
        /*0032*/ 	.short	0x0020
        /*0034*/ 	.byte	0x00, 0xf4, 0x21, 0x00


	//----- nvinfo : EIATTR_KPARAM_INFO
	.align		4
.L_17:
        /*0038*/ 	.byte	0x04, 0x17
        /*003a*/ 	.short	(.L_19 - .L_18)
.L_18:
        /*003c*/ 	.word	0x00000000
        /*0040*/ 	.short	0x0003
        /*0042*/ 	.short	0x0018
        /*0044*/ 	.byte	0x00, 0xf4, 0x21, 0x00


	//----- nvinfo : EIATTR_KPARAM_INFO
	.align		4
.L_19:
        /*0048*/ 	.byte	0x04, 0x17
        /*004a*/ 	.short	(.L_21 - .L_20)
.L_20:
        /*004c*/ 	.word	0x00000000
        /*0050*/ 	.short	0x0002
        /*0052*/ 	.short	0x0010
        /*0054*/ 	.byte	0x00, 0xf4, 0x21, 0x00


	//----- nvinfo : EIATTR_KPARAM_INFO
	.align		4
.L_21:
        /*0058*/ 	.byte	0x04, 0x17
        /*005a*/ 	.short	(.L_23 - .L_22)
.L_22:
        /*005c*/ 	.word	0x00000000
        /*0060*/ 	.short	0x0001
        /*0062*/ 	.short	0x0008
        /*0064*/ 	.byte	0x00, 0xf4, 0x21, 0x00


	//----- nvinfo : EIATTR_KPARAM_INFO
	.align		4
.L_23:
        /*0068*/ 	.byte	0x04, 0x17
        /*006a*/ 	.short	(.L_25 - .L_24)
.L_24:
        /*006c*/ 	.word	0x00000000
        /*0070*/ 	.short	0x0000
        /*0072*/ 	.short	0x0000
        /*0074*/ 	.byte	0x00, 0xf4, 0x21, 0x00


	//----- nvinfo : EIATTR_SPARSE_MMA_MASK
	.align		4
.L_25:
        /*0078*/ 	.byte	0x03, 0x50
        /*007a*/ 	.short	0x0000


	//----- nvinfo : EIATTR_MAXREG_COUNT
	.align		4
        /*007c*/ 	.byte	0x03, 0x1b
        /*007e*/ 	.short	0x00ff


	//----- nvinfo : EIATTR_EXIT_INSTR_OFFSETS
	.align		4
        /*0080*/ 	.byte	0x04, 0x1c
        /*0082*/ 	.short	(.L_27 - .L_26)


	//   ....[0]....
.L_26:
        /*0084*/ 	.word	0x00000520


	//   ....[1]....
        /*0088*/ 	.word	0x00000540


	//----- nvinfo : EIATTR_REQNTID
	.align		4
.L_27:
        /*008c*/ 	.byte	0x04, 0x10
        /*008e*/ 	.short	(.L_29 - .L_28)
.L_28:
        /*0090*/ 	.word	0x00000100
        /*0094*/ 	.word	0x00000001
        /*0098*/ 	.word	0x00000001


	//----- nvinfo : EIATTR_CBANK_PARAM_SIZE
	.align		4
.L_29:
        /*009c*/ 	.byte	0x03, 0x19
        /*009e*/ 	.short	0x0034


	//----- nvinfo : EIATTR_PARAM_CBANK
	.align		4
        /*00a0*/ 	.byte	0x04, 0x0a
        /*00a2*/ 	.short	(.L_31 - .L_30)
	.align		4
.L_30:
        /*00a4*/ 	.word	index@(.nv.constant0.triton_poi_fused__native_batch_norm_legit_no_training_relu_2)
        /*00a8*/ 	.short	0x0210
        /*00aa*/ 	.short	0x0034


	//----- nvinfo : EIATTR_SW_WAR
	.align		4
.L_31:
        /*00ac*/ 	.byte	0x04, 0x36
        /*00ae*/ 	.short	(.L_33 - .L_32)
.L_32:
        /*00b0*/ 	.word	0x00000008
.L_33:


//--------------------- .nv.callgraph             --------------------------
	.section	.nv.callgraph,"",@"SHT_CUDA_CALLGRAPH"
	.align	4
	.sectionentsize	8
	.align		4
        /*0000*/ 	.word	0x00000000
	.align		4
        /*0004*/ 	.word	0xffffffff
	.align		4
        /*0008*/ 	.word	0x00000000
	.align		4
        /*000c*/ 	.word	0xfffffffe
	.align		4
        /*0010*/ 	.word	0x00000000
	.align		4
        /*0014*/ 	.word	0xfffffffd
	.align		4
        /*0018*/ 	.word	0x00000000
	.align		4
        /*001c*/ 	.word	0xfffffffc


//--------------------- .nv.constant4             --------------------------
	.section	.nv.constant4,"a",@progbits
	.align	8
	.align		8
.nv.constant4:
        /*0000*/ 	.dword	_$_str
	.align		8
        /*0008*/ 	.dword	_$_str_$_2


//--------------------- .text.triton_poi_fused__native_batch_norm_legit_no_training_relu_2 --------------------------
	.section	.text.triton_poi_fused__native_batch_norm_legit_no_training_relu_2,"ax",@progbits
	.align	128
        .global         triton_poi_fused__native_batch_norm_legit_no_training_relu_2
        .type           triton_poi_fused__native_batch_norm_legit_no_training_relu_2,@function
        .size           triton_poi_fused__native_batch_norm_legit_no_training_relu_2,(.L_x_1 - triton_poi_fused__native_batch_norm_legit_no_training_relu_2)
        .other          triton_poi_fused__native_batch_norm_legit_no_training_relu_2,@"STO_CUDA_ENTRY STV_DEFAULT"
triton_poi_fused__native_batch_norm_legit_no_training_relu_2:
.text.triton_poi_fused__native_batch_norm_legit_no_training_relu_2:
[----:B------:R-:W0:Y:S01]  /*0000*/  LDC R1, c[0x0][0x28] ;  /* 0x00000a00ff017b82 */ /* 0x000e220000000800 */
[----:B------:R-:W1:Y:S01]  /*0010*/  S2R R0, SR_TID.X ;  /* 0x0000000000007919 */ /* 0x000e620000002100 */
[----:B------:R-:W-:Y:S02]  /*0020*/  CS2R R12, SRZ ;  /* 0x00000000000c7805 */ /* 0x000fe4000001ff00 */
[----:B------:R-:W-:Y:S01]  /*0030*/  CS2R R14, SRZ ;  /* 0x00000000000e7805 */ /* 0x000fe2000001ff00 */
[----:B------:R-:W-:Y:S01]  /*0040*/  ULDC.64 UR4, c[0x0][0x208] ;  /* 0x0000820000047ab9 */ /* 0x000fe20000000a00 */
[----:B------:R-:W2:Y:S02]  /*0050*/  S2R R3, SR_CTAID.X ;  /* 0x0000000000037919 */ /* 0x000ea40000002500 */
[----:B------:R-:W3:Y:S08]  /*0060*/  LDC.64 R22, c[0x0][0x218] ;  /* 0x00008600ff167b82 */ /* 0x000ef00000000a00 */
[----:B------:R-:W4:Y:S08]  /*0070*/  LDC.64 R24, c[0x0][0x210] ;  /* 0x00008400ff187b82 */ /* 0x000f300000000a00 */
[----:B------:R-:W5:Y:S08]  /*0080*/  LDC.64 R8, c[0x0][0x228] ;  /* 0x00008a00ff087b82 */ /* 0x000f700000000a00 */
[----:B------:R-:W3:Y:S01]  /*0090*/  LDC.64 R10, c[0x0][0x230] ;  /* 0x00008c00ff0a7b82 */ /* 0x000ee20000000a00 */
[----:B-1----:R-:W-:-:S04]  /*00a0*/  SHF.L.U32 R0, R0, 0x1, RZ ;  /* 0x0000000100007819 */ /* 0x002fc800000006ff */
[----:B------:R-:W-:-:S04]  /*00b0*/  LOP3.LUT R0, R0, 0x1fe, RZ, 0xc0, !PT ;  /* 0x000001fe00007812 */ /* 0x000fc800078ec0ff */
[----:B--2---:R-:W-:Y:S02]  /*00c0*/  LEA R0, R3, R0, 0x9 ;  /* 0x0000000003007211 */ /* 0x004fe400078e48ff */
[----:B------:R-:W1:Y:S02]  /*00d0*/  LDC.64 R2, c[0x0][0x220] ;  /* 0x00008800ff027b82 */ /* 0x000e640000000a00 */
[----:B------:R-:W-:Y:S01]  /*00e0*/  IADD3 R4, R0, 0x1, RZ ;  /* 0x0000000100047810 */ /* 0x000fe20007ffe0ff */
[C---:B------:R-:W-:Y:S01]  /*00f0*/  IMAD.HI R5, R0.reuse, 0x4186db67, RZ ;  /* 0x4186db6700057827 */ /* 0x040fe200078e02ff */
[----:B------:R-:W-:-:S03]  /*0100*/  ISETP.GE.AND P0, PT, R0, 0xfa0900, PT ;  /* 0x00fa09000000780c */ /* 0x000fc60003f06270 */
[----:B------:R-:W-:Y:S01]  /*0110*/  IMAD.HI R4, R4, 0x4186db67, RZ ;  /* 0x4186db6704047827 */ /* 0x000fe200078e02ff */
[----:B------:R-:W-:-:S04]  /*0120*/  SHF.R.U32.HI R6, RZ, 0x1f, R5 ;  /* 0x0000001fff067819 */ /* 0x000fc80000011605 */
[----:B------:R-:W-:Y:S02]  /*0130*/  LEA.HI.SX32 R6, R5, R6, 0x12 ;  /* 0x0000000605067211 */ /* 0x000fe400078f92ff */
[----:B------:R-:W-:Y:S02]  /*0140*/  SHF.R.U32.HI R5, RZ, 0x1f, R4 ;  /* 0x0000001fff057819 */ /* 0x000fe40000011604 */
[----:B------:R-:W-:Y:S02]  /*0150*/  LEA.HI R7, R6, R6, RZ, 0x6 ;  /* 0x0000000606077211 */ /* 0x000fe400078f30ff */
[----:B------:R-:W-:Y:S02]  /*0160*/  LEA.HI.SX32 R17, R4, R5, 0x12 ;  /* 0x0000000504117211 */ /* 0x000fe400078f92ff */
[----:B------:R-:W-:Y:S02]  /*0170*/  LOP3.LUT R7, R7, 0xffffffc0, RZ, 0xc0, !PT ;  /* 0xffffffc007077812 */ /* 0x000fe400078ec0ff */
[----:B------:R-:W-:-:S02]  /*0180*/  LEA.HI R4, R17, R17, RZ, 0x6 ;  /* 0x0000001111047211 */ /* 0x000fc400078f30ff */
[----:B------:R-:W-:Y:S02]  /*0190*/  IADD3 R7, R6, -R7, RZ ;  /* 0x8000000706077210 */ /* 0x000fe40007ffe0ff */
[----:B------:R-:W-:-:S03]  /*01a0*/  LOP3.LUT R6, R4, 0xffffffc0, RZ, 0xc0, !PT ;  /* 0xffffffc004067812 */ /* 0x000fc600078ec0ff */
[----:B-1----:R-:W-:Y:S01]  /*01b0*/  IMAD.WIDE R4, R7, 0x4, R2 ;  /* 0x0000000407047825 */ /* 0x002fe200078e0202 */
[----:B------:R-:W-:-:S04]  /*01c0*/  IADD3 R17, R17, -R6, RZ ;  /* 0x8000000611117210 */ /* 0x000fc80007ffe0ff */
[----:B------:R-:W2:Y:S01]  /*01d0*/  @!P0 LDG.E.EL R12, desc[UR4][R4.64] ;  /* 0x00000004040c8981 */ /* 0x000ea2000c2e1900 */
[----:B------:R-:W-:-:S05]  /*01e0*/  IMAD.WIDE R20, R17, 0x4, R2 ;  /* 0x0000000411147825 */ /* 0x000fca00078e0202 */
[----:B------:R4:W2:Y:S01]  /*01f0*/  @!P0 LDG.E.EL R15, desc[UR4][R20.64] ;  /* 0x00000004140f8981 */ /* 0x0008a2000c2e1900 */
[----:B------:R-:W-:Y:S01]  /*0200*/  CS2R R2, SRZ ;  /* 0x0000000000027805 */ /* 0x000fe2000001ff00 */
[----:B---3--:R-:W-:-:S04]  /*0210*/  IMAD.WIDE R18, R7, 0x4, R22 ;  /* 0x0000000407127825 */ /* 0x008fc800078e0216 */
[----:B------:R-:W-:Y:S01]  /*0220*/  IMAD.WIDE R22, R17, 0x4, R22 ;  /* 0x0000000411167825 */ /* 0x000fe200078e0216 */
[----:B------:R-:W3:Y:S03]  /*0230*/  @!P0 LDG.E.EL R13, desc[UR4][R18.64] ;  /* 0x00000004120d8981 */ /* 0x000ee6000c2e1900 */
[----:B----4-:R-:W-:Y:S01]  /*0240*/  IMAD.WIDE R20, R0, 0x4, R24 ;  /* 0x0000000400147825 */ /* 0x010fe200078e0218 */
[----:B------:R-:W4:Y:S03]  /*0250*/  @!P0 LDG.E.EL R14, desc[UR4][R22.64] ;  /* 0x00000004160e8981 */ /* 0x000f26000c2e1900 */
[C---:B-----5:R-:W-:Y:S01]  /*0260*/  IMAD.WIDE R4, R7.reuse, 0x4, R8 ;  /* 0x0000000407047825 */ /* 0x060fe200078e0208 */
[----:B------:R-:W3:Y:S03]  /*0270*/  @!P0 LDG.E.64 R2, desc[UR4][R20.64] ;  /* 0x0000000414028981 */ /* 0x000ee6000c1e1b00 */
[----:B0-----:R-:W-:-:S04]  /*0280*/  IMAD.WIDE R6, R7, 0x4, R10 ;  /* 0x0000000407067825 */ /* 0x001fc800078e020a */
[----:B------:R-:W-:-:S04]  /*0290*/  IMAD.WIDE R8, R17, 0x4, R8 ;  /* 0x0000000411087825 */ /* 0x000fc800078e0208 */
[----:B------:R-:W-:Y:S01]  /*02a0*/  IMAD.WIDE R24, R17, 0x4, R10 ;  /* 0x0000000411187825 */ /* 0x000fe200078e020a */
[----:B------:R-:W-:Y:S02]  /*02b0*/  CS2R R16, SRZ ;  /* 0x0000000000107805 */ /* 0x000fe4000001ff00 */
[----:B------:R-:W-:-:S04]  /*02c0*/  CS2R R10, SRZ ;  /* 0x00000000000a7805 */ /* 0x000fc8000001ff00 */
[----:B------:R0:W5:Y:S04]  /*02d0*/  @!P0 LDG.E.EL R16, desc[UR4][R4.64] ;  /* 0x0000000404108981 */ /* 0x000168000c2e1900 */
[----:B------:R-:W3:Y:S04]  /*02e0*/  @!P0 LDG.E.EL R17, desc[UR4][R8.64] ;  /* 0x0000000408118981 */ /* 0x000ee8000c2e1900 */
[----:B------:R1:W5:Y:S01]  /*02f0*/  @!P0 LDG.E.EL R11, desc[UR4][R6.64] ;  /* 0x00000004060b8981 */ /* 0x000362000c2e1900 */
[----:B0-----:R-:W0:Y:S03]  /*0300*/  LDC.64 R4, c[0x0][0x238] ;  /* 0x00008e00ff047b82 */ /* 0x001e260000000a00 */
[----:B------:R-:W3:Y:S01]  /*0310*/  @!P0 LDG.E.EL R10, desc[UR4][R24.64] ;  /* 0x00000004180a8981 */ /* 0x000ee2000c2e1900 */
[----:B-1----:R-:W-:Y:S01]  /*0320*/  HFMA2.MMA R6, -RZ, RZ, 1.625, 0 ;  /* 0x3e800000ff067435 */ /* 0x002fe200000001ff */
[----:B0-----:R-:W-:-:S04]  /*0330*/  IMAD.WIDE R4, R0, 0x4, R4 ;  /* 0x0000000400047825 */ /* 0x001fc800078e0204 */
[----:B--2---:R-:W-:Y:S01]  /*0340*/  FADD R12, R12, 0.0010000000474974513054 ;  /* 0x3a83126f0c0c7421 */ /* 0x004fe20000000000 */
[----:B------:R-:W-:-:S03]  /*0350*/  FADD R15, R15, 0.0010000000474974513054 ;  /* 0x3a83126f0f0f7421 */ /* 0x000fc60000000000 */
[----:B------:R-:W0:Y:S08]  /*0360*/  MUFU.SQRT R18, R12 ;  /* 0x0000000c00127308 */ /* 0x000e300000002000 */
[----:B------:R-:W1:Y:S01]  /*0370*/  MUFU.SQRT R19, R15 ;  /* 0x0000000f00137308 */ /* 0x000e620000002000 */
[C---:B0-----:R-:W-:Y:S02]  /*0380*/  FSETP.GT.AND P1, PT, R18.reuse, 8.50705917302346158658e+37, PT ;  /* 0x7e8000001200780b */ /* 0x041fe40003f24000 */
[----:B------:R-:W-:-:S02]  /*0390*/  FSETP.GEU.AND P3, PT, R18, 1.175494350822287508e-38, PT ;  /* 0x008000001200780b */ /* 0x000fc40003f6e000 */
[C---:B-1----:R-:W-:Y:S02]  /*03a0*/  FSETP.GT.AND P2, PT, R19.reuse, 8.50705917302346158658e+37, PT ;  /* 0x7e8000001300780b */ /* 0x042fe40003f44000 */
[----:B------:R-:W-:-:S07]  /*03b0*/  FSETP.GEU.AND P4, PT, R19, 1.175494350822287508e-38, PT ;  /* 0x008000001300780b */ /* 0x000fce0003f8e000 */
[----:B------:R-:W-:-:S04]  /*03c0*/  @P1 FMUL R18, R18, 0.25 ;  /* 0x3e80000012121820 */ /* 0x000fc80000400000 */
[----:B------:R-:W-:Y:S01]  /*03d0*/  @!P3 FMUL R18, R18, 16777216 ;  /* 0x4b8000001212b820 */ /* 0x000fe20000400000 */
[----:B------:R-:W-:-:S04]  /*03e0*/  @P2 FMUL R19, R19, 0.25 ;  /* 0x3e80000013132820 */ /* 0x000fc80000400000 */
[----:B------:R-:W-:Y:S01]  /*03f0*/  @!P4 FMUL R19, R19, 16777216 ;  /* 0x4b8000001313c820 */ /* 0x000fe20000400000 */
[----:B------:R-:W0:Y:S01]  /*0400*/  MUFU.RCP R18, R18 ;  /* 0x0000001200127308 */ /* 0x000e220000001000 */
[----:B------:R-:W-:-:S07]  /*0410*/  FSEL R7, R6, 1, P1 ;  /* 0x3f80000006077808 */ /* 0x000fce0000800000 */
[----:B------:R-:W1:Y:S01]  /*0420*/  MUFU.RCP R19, R19 ;  /* 0x0000001300137308 */ /* 0x000e620000001000 */
[----:B------:R-:W-:Y:S01]  /*0430*/  FSEL R6, R6, 1, P2 ;  /* 0x3f80000006067808 */ /* 0x000fe20001000000 */
[----:B------:R-:W-:-:S04]  /*0440*/  @!P3 FMUL R7, R7, 16777216 ;  /* 0x4b8000000707b820 */ /* 0x000fc80000400000 */
[----:B------:R-:W-:Y:S01]  /*0450*/  @!P4 FMUL R6, R6, 16777216 ;  /* 0x4b8000000606c820 */ /* 0x000fe20000400000 */
[----:B---3--:R-:W-:Y:S01]  /*0460*/  FADD R2, -R13, R2 ;  /* 0x000000020d027221 */ /* 0x008fe20000000100 */
[----:B----4-:R-:W-:Y:S01]  /*0470*/  FADD R3, -R14, R3 ;  /* 0x000000030e037221 */ /* 0x010fe20000000100 */
[----:B0-----:R-:W-:Y:S01]  /*0480*/  FMUL R7, R18, R7 ;  /* 0x0000000712077220 */ /* 0x001fe20000400000 */
[----:B-1----:R-:W-:-:S03]  /*0490*/  FMUL R6, R19, R6 ;  /* 0x0000000613067220 */ /* 0x002fc60000400000 */
[----:B------:R-:W-:Y:S01]  /*04a0*/  FMUL R2, R2, R7 ;  /* 0x0000000702027220 */ /* 0x000fe20000400000 */
[----:B------:R-:W-:-:S03]  /*04b0*/  FMUL R3, R3, R6 ;  /* 0x0000000603037220 */ /* 0x000fc60000400000 */
[----:B-----5:R-:W-:Y:S01]  /*04c0*/  FFMA R2, R2, R16, R11 ;  /* 0x0000001002027223 */ /* 0x020fe2000000000b */
[----:B------:R-:W-:-:S04]  /*04d0*/  FFMA R3, R3, R17, R10 ;  /* 0x0000001103037223 */ /* 0x000fc8000000000a */
[C---:B------:R-:W-:Y:S02]  /*04e0*/  FSETP.GEU.AND P1, PT, R2.reuse, RZ, PT ;  /* 0x000000ff0200720b */ /* 0x040fe40003f2e000 */
[C---:B------:R-:W-:Y:S02]  /*04f0*/  FSETP.GEU.AND P2, PT, R3.reuse, RZ, PT ;  /* 0x000000ff0300720b */ /* 0x040fe40003f4e000 */
[----:B------:R-:W-:Y:S02]  /*0500*/  FSEL R2, R2, RZ, P1 ;  /* 0x000000ff02027208 */ /* 0x000fe40000800000 */
[----:B------:R-:W-:Y:S01]  /*0510*/  FSEL R3, R3, RZ, P2 ;  /* 0x000000ff03037208 */ /* 0x000fe20001000000 */
[----:B------:R-:W-:Y:S08]  /*0520*/  @P0 EXIT ;  /* 0x000000000000094d */ /* 0x000ff00003800000 */
[----:B------:R-:W-:Y:S01]  /*0530*/  STG.E.64 desc[UR4][R4.64], R2 ;  /* 0x0000000204007986 */ /* 0x000fe2000c101b04 */
[----:B------:R-:W-:Y:S05]  /*0540*/  EXIT ;  /* 0x000000000000794d */ /* 0x000fea0003800000 */
.L_x_0:
[----:B------:R-:W-:-:S00]  /*0550*/  BRA `(.L_x_0) ;  /* 0xfffffffc00fc7947 */ /* 0x000fc0000383ffff */
[----:B------:R-:W-:-:S00]  /*0560*/  NOP ;  /* 0x0000000000007918 */ /* 0x000fc00000000000 */
        /* <DEDUP_REMOVED lines=9> */
.L_x_1:


//--------------------- .nv.global.init           --------------------------
	.section	.nv.global.init,"aw",@progbits
.nv.global.init:
	.type		_$_str,@object
	.size		_$_str,(_$_str_$_2 - _$_str)
_$_str:
        /*0000*/ 	.byte	0x5f, 0x5f, 0x43, 0x55, 0x44, 0x41, 0x5f, 0x46, 0x54, 0x5a, 0x00
	.type		_$_str_$_2,@object
	.size		_$_str_$_2,(.L_1 - _$_str_$_2)
_$_str_$_2:
        /*000b*/ 	.byte	0x5f, 0x5f, 0x43, 0x55, 0x44, 0x41, 0x5f, 0x50, 0x52, 0x45, 0x43, 0x5f, 0x53, 0x51, 0x52, 0x54
        /*001b*/ 	.byte	0x00
.L_1:


//--------------------- .nv.constant0.triton_poi_fused__native_batch_norm_legit_no_training_relu_2 --------------------------
	.section	.nv.constant0.triton_poi_fused__native_batch_norm_legit_no_training_relu_2,"a",@progbits
	.sectionflags	@""
	.align	4
.nv.constant0.triton_poi_fused__native_batch_norm_legit_no_training_relu_2:
	.zero		580
